//
// Generated by NVIDIA NVVM Compiler
//
// Compiler Build ID: CL-36424714
// Cuda compilation tools, release 13.0, V13.0.88
// Based on NVVM 20.0.0
//

.version 9.0
.target sm_100
.address_size 64

	// .globl	_Z24kernel_split_3d_overdim2IfEvPKT_PS0_jjjj

.visible .entry _Z24kernel_split_3d_overdim2IfEvPKT_PS0_jjjj(
	.param .u64 .ptr .align 1 _Z24kernel_split_3d_overdim2IfEvPKT_PS0_jjjj_param_0,
	.param .u64 .ptr .align 1 _Z24kernel_split_3d_overdim2IfEvPKT_PS0_jjjj_param_1,
	.param .u32 _Z24kernel_split_3d_overdim2IfEvPKT_PS0_jjjj_param_2,
	.param .u32 _Z24kernel_split_3d_overdim2IfEvPKT_PS0_jjjj_param_3,
	.param .u32 _Z24kernel_split_3d_overdim2IfEvPKT_PS0_jjjj_param_4,
	.param .u32 _Z24kernel_split_3d_overdim2IfEvPKT_PS0_jjjj_param_5
)
{
	.reg .pred 	%p<2>;
	.reg .b32 	%r<19>;
	.reg .b32 	%f<2>;
	.reg .b64 	%rd<9>;

	ld.param.u64 	%rd1, [_Z24kernel_split_3d_overdim2IfEvPKT_PS0_jjjj_param_0];
	ld.param.u64 	%rd2, [_Z24kernel_split_3d_overdim2IfEvPKT_PS0_jjjj_param_1];
	ld.param.u32 	%r5, [_Z24kernel_split_3d_overdim2IfEvPKT_PS0_jjjj_param_2];
	ld.param.u32 	%r2, [_Z24kernel_split_3d_overdim2IfEvPKT_PS0_jjjj_param_3];
	ld.param.u32 	%r3, [_Z24kernel_split_3d_overdim2IfEvPKT_PS0_jjjj_param_4];
	ld.param.u32 	%r4, [_Z24kernel_split_3d_overdim2IfEvPKT_PS0_jjjj_param_5];
	mul.lo.s32 	%r6, %r2, %r5;
	mul.lo.s32 	%r7, %r6, %r4;
	mov.u32 	%r8, %ctaid.x;
	mov.u32 	%r9, %ntid.x;
	mov.u32 	%r10, %tid.x;
	mad.lo.s32 	%r1, %r8, %r9, %r10;
	setp.ge.u32 	%p1, %r1, %r7;
	@%p1 bra 	$L__BB0_2;
	cvta.to.global.u64 	%rd3, %rd1;
	cvta.to.global.u64 	%rd4, %rd2;
	mul.lo.s32 	%r11, %r4, %r2;
	div.u32 	%r12, %r1, %r11;
	mul.lo.s32 	%r13, %r12, %r11;
	sub.s32 	%r14, %r1, %r13;
	div.u32 	%r15, %r14, %r4;
	rem.u32 	%r16, %r1, %r4;
	mad.lo.s32 	%r17, %r12, %r2, %r15;
	mad.lo.s32 	%r18, %r17, %r3, %r16;
	mul.wide.u32 	%rd5, %r18, 4;
	add.s64 	%rd6, %rd3, %rd5;
	ld.global.f32 	%f1, [%rd6];
	mul.wide.u32 	%rd7, %r1, 4;
	add.s64 	%rd8, %rd4, %rd7;
	st.global.f32 	[%rd8], %f1;
$L__BB0_2:
	ret;

}
	// .globl	_Z24kernel_split_3d_overdim2IiEvPKT_PS0_jjjj
.visible .entry _Z24kernel_split_3d_overdim2IiEvPKT_PS0_jjjj(
	.param .u64 .ptr .align 1 _Z24kernel_split_3d_overdim2IiEvPKT_PS0_jjjj_param_0,
	.param .u64 .ptr .align 1 _Z24kernel_split_3d_overdim2IiEvPKT_PS0_jjjj_param_1,
	.param .u32 _Z24kernel_split_3d_overdim2IiEvPKT_PS0_jjjj_param_2,
	.param .u32 _Z24kernel_split_3d_overdim2IiEvPKT_PS0_jjjj_param_3,
	.param .u32 _Z24kernel_split_3d_overdim2IiEvPKT_PS0_jjjj_param_4,
	.param .u32 _Z24kernel_split_3d_overdim2IiEvPKT_PS0_jjjj_param_5
)
{
	.reg .pred 	%p<2>;
	.reg .b32 	%r<20>;
	.reg .b64 	%rd<9>;

	ld.param.u64 	%rd1, [_Z24kernel_split_3d_overdim2IiEvPKT_PS0_jjjj_param_0];
	ld.param.u64 	%rd2, [_Z24kernel_split_3d_overdim2IiEvPKT_PS0_jjjj_param_1];
	ld.param.u32 	%r5, [_Z24kernel_split_3d_overdim2IiEvPKT_PS0_jjjj_param_2];
	ld.param.u32 	%r2, [_Z24kernel_split_3d_overdim2IiEvPKT_PS0_jjjj_param_3];
	ld.param.u32 	%r3, [_Z24kernel_split_3d_overdim2IiEvPKT_PS0_jjjj_param_4];
	ld.param.u32 	%r4, [_Z24kernel_split_3d_overdim2IiEvPKT_PS0_jjjj_param_5];
	mul.lo.s32 	%r6, %r2, %r5;
	mul.lo.s32 	%r7, %r6, %r4;
	mov.u32 	%r8, %ctaid.x;
	mov.u32 	%r9, %ntid.x;
	mov.u32 	%r10, %tid.x;
	mad.lo.s32 	%r1, %r8, %r9, %r10;
	setp.ge.u32 	%p1, %r1, %r7;
	@%p1 bra 	$L__BB1_2;
	cvta.to.global.u64 	%rd3, %rd1;
	cvta.to.global.u64 	%rd4, %rd2;
	mul.lo.s32 	%r11, %r4, %r2;
	div.u32 	%r12, %r1, %r11;
	mul.lo.s32 	%r13, %r12, %r11;
	sub.s32 	%r14, %r1, %r13;
	div.u32 	%r15, %r14, %r4;
	rem.u32 	%r16, %r1, %r4;
	mad.lo.s32 	%r17, %r12, %r2, %r15;
	mad.lo.s32 	%r18, %r17, %r3, %r16;
	mul.wide.u32 	%rd5, %r18, 4;
	add.s64 	%rd6, %rd3, %rd5;
	ld.global.u32 	%r19, [%rd6];
	mul.wide.u32 	%rd7, %r1, 4;
	add.s64 	%rd8, %rd4, %rd7;
	st.global.u32 	[%rd8], %r19;
$L__BB1_2:
	ret;

}


// ===== COMPILED SASS (sm_100) =====

	.target	sm_100

	.elftype	@"ET_EXEC"


//--------------------- .note.nv.tkinfo           --------------------------
	.section	.note.nv.tkinfo,"",@"SHT_NOTE"
	.sectionflags	@"SHF_NOTE_NV_TKINFO"
	.tkinfo
        /*0018*/ 	.word	0x00000002
        /*0030*/ 	.string	""
        /*0030*/ 	.string	"ptxas"
        /*0030*/ 	.string	"Cuda compilation tools, release 13.0, V13.0.88"
        /*0030*/ 	.string	"Build cuda_13.0.r13.0/compiler.36424714_0"
        /*0030*/ 	.string	"-arch sm_100 -m 64 "



//--------------------- .note.nv.cuinfo           --------------------------
	.section	.note.nv.cuinfo,"",@"SHT_NOTE"
	.sectionflags	@"SHF_NOTE_NV_CUINFO"
        /*0018*/ 	.short	0x0002
        /*001a*/ 	.short	0x0064
        /*001c*/ 	.short	0x0082
	.zero		2


//--------------------- .nv.info                  --------------------------
	.section	.nv.info,"",@"SHT_CUDA_INFO"
	.align	4


	//----- nvinfo : EIATTR_REGCOUNT
	.align		4
        /*0000*/ 	.byte	0x04, 0x2f
        /*0002*/ 	.short	(.L_1 - .L_0)
	.align		4
.L_0:
        /*0004*/ 	.word	index@(_Z24kernel_split_3d_overdim2IfEvPKT_PS0_jjjj)
        /*0008*/ 	.word	0x0000000c


	//----- nvinfo : EIATTR_FRAME_SIZE
	.align		4
.L_1:
        /*000c*/ 	.byte	0x04, 0x11
        /*000e*/ 	.short	(.L_3 - .L_2)
	.align		4
.L_2:
        /*0010*/ 	.word	index@(_Z24kernel_split_3d_overdim2IfEvPKT_PS0_jjjj)
        /*0014*/ 	.word	0x00000000


	//----- nvinfo : EIATTR_REGCOUNT
	.align		4
.L_3:
        /*0018*/ 	.byte	0x04, 0x2f
        /*001a*/ 	.short	(.L_5 - .L_4)
	.align		4
.L_4:
        /*001c*/ 	.word	index@(_Z24kernel_split_3d_overdim2IiEvPKT_PS0_jjjj)
        /*0020*/ 	.word	0x0000000c


	//----- nvinfo : EIATTR_FRAME_SIZE
	.align		4
.L_5:
        /*0024*/ 	.byte	0x04, 0x11
        /*0026*/ 	.short	(.L_7 - .L_6)
	.align		4
.L_6:
        /*0028*/ 	.word	index@(_Z24kernel_split_3d_overdim2IiEvPKT_PS0_jjjj)
        /*002c*/ 	.word	0x00000000


	//----- nvinfo : EIATTR_MIN_STACK_SIZE
	.align		4
.L_7:
        /*0030*/ 	.byte	0x04, 0x12
        /*0032*/ 	.short	(.L_9 - .L_8)
	.align		4
.L_8:
        /*0034*/ 	.word	index@(_Z24kernel_split_3d_overdim2IiEvPKT_PS0_jjjj)
        /*0038*/ 	.word	0x00000000


	//----- nvinfo : EIATTR_MIN_STACK_SIZE
	.align		4
.L_9:
        /*003c*/ 	.byte	0x04, 0x12
        /*003e*/ 	.short	(.L_11 - .L_10)
	.align		4
.L_10:
        /*0040*/ 	.word	index@(_Z24kernel_split_3d_overdim2IfEvPKT_PS0_jjjj)
        /*0044*/ 	.word	0x00000000
.L_11:


//--------------------- .nv.compat                --------------------------
	.section	.nv.compat,"",@"SHT_CUDA_COMPAT_INFO"
	.align	4
        /*0000*/ 	.byte	0x02, 0x09, 0x00, 0x00, 0x02, 0x02, 0x01, 0x00, 0x02, 0x05, 0x05, 0x00, 0x03, 0x07, 0x01, 0x01
        /*0010*/ 	.byte	0x02, 0x03, 0x00, 0x00, 0x02, 0x06, 0x01, 0x00, 0x04, 0x0b, 0x08, 0x00, 0x09, 0x00, 0x00, 0x00
        /*0020*/ 	.byte	0x00, 0x00, 0x00, 0x00


//--------------------- .nv.info._Z24kernel_split_3d_overdim2IiEvPKT_PS0_jjjj --------------------------
	.section	.nv.info._Z24kernel_split_3d_overdim2IiEvPKT_PS0_jjjj,"",@"SHT_CUDA_INFO"
	.sectionflags	@""
	.align	4


	//----- nvinfo : EIATTR_CUDA_API_VERSION
	.align		4
        /*0000*/ 	.byte	0x04, 0x37
        /*0002*/ 	.short	(.L_13 - .L_12)
.L_12:
        /*0004*/ 	.word	0x00000082


	//----- nvinfo : EIATTR_KPARAM_INFO
	.align		4
.L_13:
        /*0008*/ 	.byte	0x04, 0x17
        /*000a*/ 	.short	(.L_15 - .L_14)
.L_14:
        /*000c*/ 	.word	0x00000000
        /*0010*/ 	.short	0x0005
        /*0012*/ 	.short	0x001c
        /*0014*/ 	.byte	0x00, 0xf0, 0x11, 0x00


	//----- nvinfo : EIATTR_KPARAM_INFO
	.align		4
.L_15:
        /*0018*/ 	.byte	0x04, 0x17
        /*001a*/ 	.short	(.L_17 - .L_16)
.L_16:
        /*001c*/ 	.word	0x00000000
        /*0020*/ 	.short	0x0004
        /*0022*/ 	.short	0x0018
        /*0024*/ 	.byte	0x00, 0xf0, 0x11, 0x00


	//----- nvinfo : EIATTR_KPARAM_INFO
	.align		4
.L_17:
        /*0028*/ 	.byte	0x04, 0x17
        /*002a*/ 	.short	(.L_19 - .L_18)
.L_18:
        /*002c*/ 	.word	0x00000000
        /*0030*/ 	.short	0x0003
        /*0032*/ 	.short	0x0014
        /*0034*/ 	.byte	0x00, 0xf0, 0x11, 0x00


	//----- nvinfo : EIATTR_KPARAM_INFO
	.align		4
.L_19:
        /*0038*/ 	.byte	0x04, 0x17
        /*003a*/ 	.short	(.L_21 - .L_20)
.L_20:
        /*003c*/ 	.word	0x00000000
        /*0040*/ 	.short	0x0002
        /*0042*/ 	.short	0x0010
        /*0044*/ 	.byte	0x00, 0xf0, 0x11, 0x00


	//----- nvinfo : EIATTR_KPARAM_INFO
	.align		4
.L_21:
        /*0048*/ 	.byte	0x04, 0x17
        /*004a*/ 	.short	(.L_23 - .L_22)
.L_22:
        /*004c*/ 	.word	0x00000000
        /*0050*/ 	.short	0x0001
        /*0052*/ 	.short	0x0008
        /*0054*/ 	.byte	0x00, 0xf5, 0x21, 0x00


	//----- nvinfo : EIATTR_KPARAM_INFO
	.align		4
.L_23:
        /*0058*/ 	.byte	0x04, 0x17
        /*005a*/ 	.short	(.L_25 - .L_24)
.L_24:
        /*005c*/ 	.word	0x00000000
        /*0060*/ 	.short	0x0000
        /*0062*/ 	.short	0x0000
        /*0064*/ 	.byte	0x00, 0xf5, 0x21, 0x00


	//----- nvinfo : EIATTR_SPARSE_MMA_MASK
	.align		4
.L_25:
        /*0068*/ 	.byte	0x03, 0x50
        /*006a*/ 	.short	0x0000


	//----- nvinfo : EIATTR_MAXREG_COUNT
	.align		4
        /*006c*/ 	.byte	0x03, 0x1b
        /*006e*/ 	.short	0x00ff


	//----- nvinfo : EIATTR_MERCURY_ISA_VERSION
	.align		4
        /*0070*/ 	.byte	0x03, 0x5f
        /*0072*/ 	.short	0x0101


	//----- nvinfo : EIATTR_VRC_CTA_INIT_COUNT
	.align		4
        /*0074*/ 	.byte	0x02, 0x4a
	.zero		1
	.zero		1


	//----- nvinfo : EIATTR_EXIT_INSTR_OFFSETS
	.align		4
        /*0078*/ 	.byte	0x04, 0x1c
        /*007a*/ 	.short	(.L_27 - .L_26)


	//   ....[0]....
.L_26:
        /*007c*/ 	.word	0x000000a0


	//   ....[1]....
        /*0080*/ 	.word	0x00000450


	//----- nvinfo : EIATTR_CBANK_PARAM_SIZE
	.align		4
.L_27:
        /*0084*/ 	.byte	0x03, 0x19
        /*0086*/ 	.short	0x0020


	//----- nvinfo : EIATTR_PARAM_CBANK
	.align		4
        /*0088*/ 	.byte	0x04, 0x0a
        /*008a*/ 	.short	(.L_29 - .L_28)
	.align		4
.L_28:
        /*008c*/ 	.word	index@(.nv.constant0._Z24kernel_split_3d_overdim2IiEvPKT_PS0_jjjj)
        /*0090*/ 	.short	0x0380
        /*0092*/ 	.short	0x0020


	//----- nvinfo : EIATTR_SW_WAR
	.align		4
.L_29:
        /*0094*/ 	.byte	0x04, 0x36
        /*0096*/ 	.short	(.L_31 - .L_30)
.L_30:
        /*0098*/ 	.word	0x00000008
.L_31:


//--------------------- .nv.info._Z24kernel_split_3d_overdim2IfEvPKT_PS0_jjjj --------------------------
	.section	.nv.info._Z24kernel_split_3d_overdim2IfEvPKT_PS0_jjjj,"",@"SHT_CUDA_INFO"
	.sectionflags	@""
	.align	4


	//----- nvinfo : EIATTR_CUDA_API_VERSION
	.align		4
        /*0000*/ 	.byte	0x04, 0x37
        /*0002*/ 	.short	(.L_33 - .L_32)
.L_32:
        /*0004*/ 	.word	0x00000082


	//----- nvinfo : EIATTR_KPARAM_INFO
	.align		4
.L_33:
        /*0008*/ 	.byte	0x04, 0x17
        /*000a*/ 	.short	(.L_35 - .L_34)
.L_34:
        /*000c*/ 	.word	0x00000000
        /*0010*/ 	.short	0x0005
        /*0012*/ 	.short	0x001c
        /*0014*/ 	.byte	0x00, 0xf0, 0x11, 0x00


	//----- nvinfo : EIATTR_KPARAM_INFO
	.align		4
.L_35:
        /*0018*/ 	.byte	0x04, 0x17
        /*001a*/ 	.short	(.L_37 - .L_36)
.L_36:
        /*001c*/ 	.word	0x00000000
        /*0020*/ 	.short	0x0004
        /*0022*/ 	.short	0x0018
        /*0024*/ 	.byte	0x00, 0xf0, 0x11, 0x00


	//----- nvinfo : EIATTR_KPARAM_INFO
	.align		4
.L_37:
        /*0028*/ 	.byte	0x04, 0x17
        /*002a*/ 	.short	(.L_39 - .L_38)
.L_38:
        /*002c*/ 	.word	0x00000000
        /*0030*/ 	.short	0x0003
        /*0032*/ 	.short	0x0014
        /*0034*/ 	.byte	0x00, 0xf0, 0x11, 0x00


	//----- nvinfo : EIATTR_KPARAM_INFO
	.align		4
.L_39:
        /*0038*/ 	.byte	0x04, 0x17
        /*003a*/ 	.short	(.L_41 - .L_40)
.L_40:
        /*003c*/ 	.word	0x00000000
        /*0040*/ 	.short	0x0002
        /*0042*/ 	.short	0x0010
        /*0044*/ 	.byte	0x00, 0xf0, 0x11, 0x00


	//----- nvinfo : EIATTR_KPARAM_INFO
	.align		4
.L_41:
        /*0048*/ 	.byte	0x04, 0x17
        /*004a*/ 	.short	(.L_43 - .L_42)
.L_42:
        /*004c*/ 	.word	0x00000000
        /*0050*/ 	.short	0x0001
        /*0052*/ 	.short	0x0008
        /*0054*/ 	.byte	0x00, 0xf5, 0x21, 0x00


	//----- nvinfo : EIATTR_KPARAM_INFO
	.align		4
.L_43:
        /*0058*/ 	.byte	0x04, 0x17
        /*005a*/ 	.short	(.L_45 - .L_44)
.L_44:
        /*005c*/ 	.word	0x00000000
        /*0060*/ 	.short	0x0000
        /*0062*/ 	.short	0x0000
        /*0064*/ 	.byte	0x00, 0xf5, 0x21, 0x00


	//----- nvinfo : EIATTR_SPARSE_MMA_MASK
	.align		4
.L_45:
        /*0068*/ 	.byte	0x03, 0x50
        /*006a*/ 	.short	0x0000


	//----- nvinfo : EIATTR_MAXREG_COUNT
	.align		4
        /*006c*/ 	.byte	0x03, 0x1b
        /*006e*/ 	.short	0x00ff


	//----- nvinfo : EIATTR_MERCURY_ISA_VERSION
	.align		4
        /*0070*/ 	.byte	0x03, 0x5f
        /*0072*/ 	.short	0x0101


	//----- nvinfo : EIATTR_VRC_CTA_INIT_COUNT
	.align		4
        /*0074*/ 	.byte	0x02, 0x4a
	.zero		1
	.zero		1


	//----- nvinfo : EIATTR_EXIT_INSTR_OFFSETS
	.align		4
        /*0078*/ 	.byte	0x04, 0x1c
        /*007a*/ 	.short	(.L_47 - .L_46)


	//   ....[0]....
.L_46:
        /*007c*/ 	.word	0x000000a0


	//   ....[1]....
        /*0080*/ 	.word	0x00000450


	//----- nvinfo : EIATTR_CBANK_PARAM_SIZE
	.align		4
.L_47:
        /*0084*/ 	.byte	0x03, 0x19
        /*0086*/ 	.short	0x0020


	//----- nvinfo : EIATTR_PARAM_CBANK
	.align		4
        /*0088*/ 	.byte	0x04, 0x0a
        /*008a*/ 	.short	(.L_49 - .L_48)
	.align		4
.L_48:
        /*008c*/ 	.word	index@(.nv.constant0._Z24kernel_split_3d_overdim2IfEvPKT_PS0_jjjj)
        /*0090*/ 	.short	0x0380
        /*0092*/ 	.short	0x0020


	//----- nvinfo : EIATTR_SW_WAR
	.align		4
.L_49:
        /*0094*/ 	.byte	0x04, 0x36
        /*0096*/ 	.short	(.L_51 - .L_50)
.L_50:
        /*0098*/ 	.word	0x00000008
.L_51:


//--------------------- .nv.callgraph             --------------------------
	.section	.nv.callgraph,"",@"SHT_CUDA_CALLGRAPH"
	.align	4
	.sectionentsize	8
	.align		4
        /*0000*/ 	.word	0x00000000
	.align		4
        /*0004*/ 	.word	0xffffffff
	.align		4
        /*0008*/ 	.word	0x00000000
	.align		4
        /*000c*/ 	.word	0xfffffffe
	.align		4
        /*0010*/ 	.word	0x00000000
	.align		4
        /*0014*/ 	.word	0xfffffffd
	.align		4
        /*0018*/ 	.word	0x00000000
	.align		4
        /*001c*/ 	.word	0xfffffffc


//--------------------- .text._Z24kernel_split_3d_overdim2IiEvPKT_PS0_jjjj --------------------------
	.section	.text._Z24kernel_split_3d_overdim2IiEvPKT_PS0_jjjj,"ax",@progbits
	.align	128
        .global         _Z24kernel_split_3d_overdim2IiEvPKT_PS0_jjjj
        .type           _Z24kernel_split_3d_overdim2IiEvPKT_PS0_jjjj,@function
        .size           _Z24kernel_split_3d_overdim2IiEvPKT_PS0_jjjj,(.L_x_2 - _Z24kernel_split_3d_overdim2IiEvPKT_PS0_jjjj)
        .other          _Z24kernel_split_3d_overdim2IiEvPKT_PS0_jjjj,@"STO_CUDA_ENTRY STV_DEFAULT"
_Z24kernel_split_3d_overdim2IiEvPKT_PS0_jjjj:
.text._Z24kernel_split_3d_overdim2IiEvPKT_PS0_jjjj:
[----:B------:R-:W-:Y:S01]  /*0000*/  LDC R1, c[0x0][0x37c] ;  /* 0x0000df00ff017b82 */ /* 0x000fe20000000800 */
[----:B------:R-:W0:Y:S07]  /*0010*/  S2R R3, SR_TID.X ;  /* 0x0000000000037919 */ /* 0x000e2e0000002100 */
[----:B------:R-:W0:Y:S01]  /*0020*/  S2UR UR6, SR_CTAID.X ;  /* 0x00000000000679c3 */ /* 0x000e220000002500 */
[----:B------:R-:W1:Y:S01]  /*0030*/  LDCU.64 UR4, c[0x0][0x390] ;  /* 0x00007200ff0477ac */ /* 0x000e620008000a00 */
[----:B------:R-:W2:Y:S06]  /*0040*/  LDCU UR8, c[0x0][0x39c] ;  /* 0x00007380ff0877ac */ /* 0x000eac0008000800 */
[----:B------:R-:W0:Y:S01]  /*0050*/  LDC R0, c[0x0][0x360] ;  /* 0x0000d800ff007b82 */ /* 0x000e220000000800 */
[----:B-1----:R-:W-:-:S04]  /*0060*/  UIMAD UR4, UR5, UR4, URZ ;  /* 0x00000004050472a4 */ /* 0x002fc8000f8e02ff */
[----:B--2---:R-:W-:Y:S01]  /*0070*/  UIMAD UR4, UR4, UR8, URZ ;  /* 0x00000008040472a4 */ /* 0x004fe2000f8e02ff */
[----:B0-----:R-:W-:-:S05]  /*0080*/  IMAD R0, R0, UR6, R3 ;  /* 0x0000000600007c24 */ /* 0x001fca000f8e0203 */
[----:B------:R-:W-:-:S13]  /*0090*/  ISETP.GE.U32.AND P0, PT, R0, UR4, PT ;  /* 0x0000000400007c0c */ /* 0x000fda000bf06070 */
[----:B------:R-:W-:Y:S05]  /*00a0*/  @P0 EXIT ;  /* 0x000000000000094d */ /* 0x000fea0003800000 */
[----:B------:R-:W-:Y:S02]  /*00b0*/  UIMAD UR4, UR5, UR8, URZ ;  /* 0x00000008050472a4 */ /* 0x000fe4000f8e02ff */
[----:B------:R-:W0:Y:S01]  /*00c0*/  I2F.U32.RP R6, UR8 ;  /* 0x0000000800067d06 */ /* 0x000e220008209000 */
[----:B------:R-:W1:Y:S03]  /*00d0*/  LDCU.64 UR6, c[0x0][0x358] ;  /* 0x00006b00ff0677ac */ /* 0x000e660008000a00 */
[----:B------:R-:W-:Y:S01]  /*00e0*/  IMAD R5, RZ, RZ, -UR4 ;  /* 0x80000004ff057e24 */ /* 0x000fe2000f8e02ff */
[----:B------:R-:W-:-:S03]  /*00f0*/  ISETP.NE.U32.AND P2, PT, RZ, UR4, PT ;  /* 0x00000004ff007c0c */ /* 0x000fc6000bf45070 */
[----:B------:R-:W2:Y:S08]  /*0100*/  I2F.U32.RP R4, UR4 ;  /* 0x0000000400047d06 */ /* 0x000eb00008209000 */
[----:B0-----:R-:W-:Y:S08]  /*0110*/  MUFU.RCP R6, R6 ;  /* 0x0000000600067308 */ /* 0x001ff00000001000 */
[----:B--2---:R-:W0:Y:S02]  /*0120*/  MUFU.RCP R4, R4 ;  /* 0x0000000400047308 */ /* 0x004e240000001000 */
[----:B0-----:R-:W-:-:S06]  /*0130*/  IADD3 R2, PT, PT, R4, 0xffffffe, RZ ;  /* 0x0ffffffe04027810 */ /* 0x001fcc0007ffe0ff */
[----:B------:R0:W2:Y:S02]  /*0140*/  F2I.FTZ.U32.TRUNC.NTZ R3, R2 ;  /* 0x0000000200037305 */ /* 0x0000a4000021f000 */
[----:B0-----:R-:W-:Y:S02]  /*0150*/  HFMA2 R2, -RZ, RZ, 0, 0 ;  /* 0x00000000ff027431 */ /* 0x001fe400000001ff */
[----:B--2---:R-:W-:-:S04]  /*0160*/  IMAD R5, R5, R3, RZ ;  /* 0x0000000305057224 */ /* 0x004fc800078e02ff */
[----:B------:R-:W-:Y:S01]  /*0170*/  IMAD.HI.U32 R3, R3, R5, R2 ;  /* 0x0000000503037227 */ /* 0x000fe200078e0002 */
[----:B------:R-:W-:-:S05]  /*0180*/  IADD3 R2, PT, PT, R6, 0xffffffe, RZ ;  /* 0x0ffffffe06027810 */ /* 0x000fca0007ffe0ff */
[----:B------:R-:W-:-:S04]  /*0190*/  IMAD.HI.U32 R5, R3, R0, RZ ;  /* 0x0000000003057227 */ /* 0x000fc800078e00ff */
[----:B------:R-:W-:-:S04]  /*01a0*/  IMAD.MOV R3, RZ, RZ, -R5 ;  /* 0x000000ffff037224 */ /* 0x000fc800078e0a05 */
[----:B------:R-:W-:Y:S02]  /*01b0*/  IMAD R4, R3, UR4, R0 ;  /* 0x0000000403047c24 */ /* 0x000fe4000f8e0200 */
[----:B------:R0:W2:Y:S03]  /*01c0*/  F2I.FTZ.U32.TRUNC.NTZ R3, R2 ;  /* 0x0000000200037305 */ /* 0x0000a6000021f000 */
[----:B------:R-:W-:Y:S02]  /*01d0*/  ISETP.GE.U32.AND P0, PT, R4, UR4, PT ;  /* 0x0000000404007c0c */ /* 0x000fe4000bf06070 */
[----:B0-----:R-:W-:Y:S01]  /*01e0*/  MOV R2, RZ ;  /* 0x000000ff00027202 */ /* 0x001fe20000000f00 */
[----:B--2---:R-:W-:-:S10]  /*01f0*/  IMAD.MOV R9, RZ, RZ, -R3 ;  /* 0x000000ffff097224 */ /* 0x004fd400078e0a03 */
[----:B------:R-:W-:Y:S01]  /*0200*/  @P0 IADD3 R5, PT, PT, R5, 0x1, RZ ;  /* 0x0000000105050810 */ /* 0x000fe20007ffe0ff */
[----:B------:R-:W-:Y:S02]  /*0210*/  @P0 VIADD R4, R4, -UR4 ;  /* 0x8000000404040c36 */ /* 0x000fe40008000000 */
[----:B------:R-:W-:-:S03]  /*0220*/  IMAD R9, R9, UR8, RZ ;  /* 0x0000000809097c24 */ /* 0x000fc6000f8e02ff */
[----:B------:R-:W-:Y:S01]  /*0230*/  ISETP.GE.U32.AND P1, PT, R4, UR4, PT ;  /* 0x0000000404007c0c */ /* 0x000fe2000bf26070 */
[----:B------:R-:W-:-:S12]  /*0240*/  IMAD.HI.U32 R3, R3, R9, R2 ;  /* 0x0000000903037227 */ /* 0x000fd800078e0002 */
[----:B------:R-:W-:Y:S02]  /*0250*/  @P1 IADD3 R5, PT, PT, R5, 0x1, RZ ;  /* 0x0000000105051810 */ /* 0x000fe40007ffe0ff */
[----:B------:R-:W-:-:S05]  /*0260*/  @!P2 LOP3.LUT R5, RZ, UR4, RZ, 0x33, !PT ;  /* 0x00000004ff05ac12 */ /* 0x000fca000f8e33ff */
[----:B------:R-:W-:-:S04]  /*0270*/  IMAD.MOV R7, RZ, RZ, -R5 ;  /* 0x000000ffff077224 */ /* 0x000fc800078e0a05 */
[----:B------:R-:W-:Y:S01]  /*0280*/  IMAD R2, R7, UR4, R0 ;  /* 0x0000000407027c24 */ /* 0x000fe2000f8e0200 */
[----:B------:R-:W0:Y:S03]  /*0290*/  LDCU UR4, c[0x0][0x398] ;  /* 0x00007300ff0477ac */ /* 0x000e260008000800 */
[----:B------:R-:W-:-:S04]  /*02a0*/  IMAD.HI.U32 R4, R3, R2, RZ ;  /* 0x0000000203047227 */ /* 0x000fc800078e00ff */
[----:B------:R-:W-:Y:S01]  /*02b0*/  IMAD.HI.U32 R3, R3, R0, RZ ;  /* 0x0000000003037227 */ /* 0x000fe200078e00ff */
[----:B------:R-:W-:-:S03]  /*02c0*/  IADD3 R7, PT, PT, -R4, RZ, RZ ;  /* 0x000000ff04077210 */ /* 0x000fc60007ffe1ff */
[----:B------:R-:W-:Y:S02]  /*02d0*/  IMAD.MOV R3, RZ, RZ, -R3 ;  /* 0x000000ffff037224 */ /* 0x000fe400078e0a03 */
[----:B------:R-:W-:Y:S01]  /*02e0*/  IMAD R2, R7, UR8, R2 ;  /* 0x0000000807027c24 */ /* 0x000fe2000f8e0202 */
[----:B------:R-:W-:Y:S01]  /*02f0*/  LOP3.LUT R7, RZ, UR8, RZ, 0x33, !PT ;  /* 0x00000008ff077c12 */ /* 0x000fe2000f8e33ff */
[----:B------:R-:W-:-:S03]  /*0300*/  IMAD R6, R3, UR8, R0 ;  /* 0x0000000803067c24 */ /* 0x000fc6000f8e0200 */
[----:B------:R-:W-:Y:S02]  /*0310*/  ISETP.GE.U32.AND P2, PT, R2, UR8, PT ;  /* 0x0000000802007c0c */ /* 0x000fe4000bf46070 */
[----:B------:R-:W-:-:S11]  /*0320*/  ISETP.GE.U32.AND P0, PT, R6, UR8, PT ;  /* 0x0000000806007c0c */ /* 0x000fd6000bf06070 */
[----:B------:R-:W-:Y:S01]  /*0330*/  @P2 IADD3 R2, PT, PT, R2, -UR8, RZ ;  /* 0x8000000802022c10 */ /* 0x000fe2000fffe0ff */
[----:B------:R-:W-:Y:S01]  /*0340*/  @P2 VIADD R4, R4, 0x1 ;  /* 0x0000000104042836 */ /* 0x000fe20000000000 */
[----:B------:R-:W-:Y:S02]  /*0350*/  @P0 IADD3 R6, PT, PT, R6, -UR8, RZ ;  /* 0x8000000806060c10 */ /* 0x000fe4000fffe0ff */
[----:B------:R-:W-:Y:S02]  /*0360*/  ISETP.GE.U32.AND P1, PT, R2, UR8, PT ;  /* 0x0000000802007c0c */ /* 0x000fe4000bf26070 */
[----:B------:R-:W-:Y:S01]  /*0370*/  ISETP.GE.U32.AND P0, PT, R6, UR8, PT ;  /* 0x0000000806007c0c */ /* 0x000fe2000bf06070 */
[----:B------:R-:W2:Y:S01]  /*0380*/  LDC.64 R2, c[0x0][0x380] ;  /* 0x0000e000ff027b82 */ /* 0x000ea20000000a00 */
[----:B------:R-:W-:-:S09]  /*0390*/  ISETP.NE.U32.AND P2, PT, RZ, UR8, PT ;  /* 0x00000008ff007c0c */ /* 0x000fd2000bf45070 */
[----:B------:R-:W-:Y:S02]  /*03a0*/  @P1 IADD3 R4, PT, PT, R4, 0x1, RZ ;  /* 0x0000000104041810 */ /* 0x000fe40007ffe0ff */
[----:B------:R-:W-:Y:S02]  /*03b0*/  @P0 IADD3 R6, PT, PT, R6, -UR8, RZ ;  /* 0x8000000806060c10 */ /* 0x000fe4000fffe0ff */
[C---:B------:R-:W-:Y:S02]  /*03c0*/  SEL R4, R7.reuse, R4, !P2 ;  /* 0x0000000407047207 */ /* 0x040fe40005000000 */
[----:B------:R-:W-:-:S03]  /*03d0*/  SEL R6, R7, R6, !P2 ;  /* 0x0000000607067207 */ /* 0x000fc60005000000 */
[----:B------:R-:W-:-:S04]  /*03e0*/  IMAD R5, R5, UR5, R4 ;  /* 0x0000000505057c24 */ /* 0x000fc8000f8e0204 */
[----:B0-----:R-:W-:-:S04]  /*03f0*/  IMAD R5, R5, UR4, R6 ;  /* 0x0000000405057c24 */ /* 0x001fc8000f8e0206 */
[----:B--2---:R-:W-:Y:S02]  /*0400*/  IMAD.WIDE.U32 R2, R5, 0x4, R2 ;  /* 0x0000000405027825 */ /* 0x004fe400078e0002 */
[----:B------:R-:W0:Y:S04]  /*0410*/  LDC.64 R4, c[0x0][0x388] ;  /* 0x0000e200ff047b82 */ /* 0x000e280000000a00 */
[----:B-1----:R-:W2:Y:S01]  /*0420*/  LDG.E R3, desc[UR6][R2.64] ;  /* 0x0000000602037981 */ /* 0x002ea2000c1e1900 */
[----:B0-----:R-:W-:-:S05]  /*0430*/  IMAD.WIDE.U32 R4, R0, 0x4, R4 ;  /* 0x0000000400047825 */ /* 0x001fca00078e0004 */
[----:B--2---:R-:W-:Y:S01]  /*0440*/  STG.E desc[UR6][R4.64], R3 ;  /* 0x0000000304007986 */ /* 0x004fe2000c101906 */
[----:B------:R-:W-:Y:S05]  /*0450*/  EXIT ;  /* 0x000000000000794d */ /* 0x000fea0003800000 */
.L_x_0:
[----:B------:R-:W-:-:S00]  /*0460*/  BRA `(.L_x_0) ;  /* 0xfffffffc00fc7947 */ /* 0x000fc0000383ffff */
[----:B------:R-:W-:-:S00]  /*0470*/  NOP ;  /* 0x0000000000007918 */ /* 0x000fc00000000000 */
        /* <DEDUP_REMOVED lines=8> */
.L_x_2:


//--------------------- .text._Z24kernel_split_3d_overdim2IfEvPKT_PS0_jjjj --------------------------
	.section	.text._Z24kernel_split_3d_overdim2IfEvPKT_PS0_jjjj,"ax",@progbits
	.align	128
        .global         _Z24kernel_split_3d_overdim2IfEvPKT_PS0_jjjj
        .type           _Z24kernel_split_3d_overdim2IfEvPKT_PS0_jjjj,@function
        .size           _Z24kernel_split_3d_overdim2IfEvPKT_PS0_jjjj,(.L_x_3 - _Z24kernel_split_3d_overdim2IfEvPKT_PS0_jjjj)
        .other          _Z24kernel_split_3d_overdim2IfEvPKT_PS0_jjjj,@"STO_CUDA_ENTRY STV_DEFAULT"
_Z24kernel_split_3d_overdim2IfEvPKT_PS0_jjjj:
.text._Z24kernel_split_3d_overdim2IfEvPKT_PS0_jjjj:
        /* <DEDUP_REMOVED lines=70> */
.L_x_1:
        /* <DEDUP_REMOVED lines=10> */
.L_x_3:


//--------------------- .nv.shared.reserved.0     --------------------------
	.section	.nv.shared.reserved.0,"aw",@nobits
	.weak		__nv_reservedSMEM_offset_0_alias
	.size		__nv_reservedSMEM_offset_0_alias, 0, 64
	.other		__nv_reservedSMEM_offset_0_alias,@"STO_CUDA_RESERVED_SHARED STV_DEFAULT"
__nv_reservedSMEM_offset_0_alias:
	.zero		0
	.zero		64


//--------------------- .nv.constant0._Z24kernel_split_3d_overdim2IiEvPKT_PS0_jjjj --------------------------
	.section	.nv.constant0._Z24kernel_split_3d_overdim2IiEvPKT_PS0_jjjj,"a",@progbits
	.sectionflags	@""
	.align	4
.nv.constant0._Z24kernel_split_3d_overdim2IiEvPKT_PS0_jjjj:
	.zero		928


//--------------------- .nv.constant0._Z24kernel_split_3d_overdim2IfEvPKT_PS0_jjjj --------------------------
	.section	.nv.constant0._Z24kernel_split_3d_overdim2IfEvPKT_PS0_jjjj,"a",@progbits
	.sectionflags	@""
	.align	4
.nv.constant0._Z24kernel_split_3d_overdim2IfEvPKT_PS0_jjjj:
	.zero		928


//--------------------- SYMBOLS --------------------------

	.type		.nv.reservedSmem.offset0,@object
	.size		.nv.reservedSmem.offset0,0x4
